	.headerflags	@"EF_CUDA_TEXMODE_UNIFIED EF_CUDA_64BIT_ADDRESS EF_CUDA_ACCELERATORS EF_CUDA_SM90 EF_CUDA_VIRTUAL_SM(EF_CUDA_SM90)"
	.elftype	@"ET_EXEC"


//--------------------- .nv.info                  --------------------------
	.section	.nv.info,"",@"SHT_CUDA_INFO"
	.align	4


	//----- nvinfo : EIATTR_REGCOUNT
	.align		4
        /*0000*/ 	.byte	0x04, 0x2f
        /*0002*/ 	.short	(.L_2 - .L_1)
	.align		4
.L_1:
        /*0004*/ 	.word	index@(triton_poi_fused_mul_sigmoid_tanh_1)
        /*0008*/ 	.word	0x00000022


	//----- nvinfo : EIATTR_MIN_STACK_SIZE
	.align		4
.L_2:
        /*000c*/ 	.byte	0x04, 0x12
        /*000e*/ 	.short	(.L_4 - .L_3)
	.align		4
.L_3:
        /*0010*/ 	.word	index@(triton_poi_fused_mul_sigmoid_tanh_1)
        /*0014*/ 	.word	0x00000000


	//----- nvinfo : EIATTR_FRAME_SIZE
	.align		4
.L_4:
        /*0018*/ 	.byte	0x04, 0x11
        /*001a*/ 	.short	(.L_6 - .L_5)
	.align		4
.L_5:
        /*001c*/ 	.word	index@(triton_poi_fused_mul_sigmoid_tanh_1)
        /*0020*/ 	.word	0x00000000


	//----- nvinfo : EIATTR_MIN_STACK_SIZE
	.align		4
.L_6:
        /*0024*/ 	.byte	0x04, 0x12
        /*0026*/ 	.short	(.L_8 - .L_7)
	.align		4
.L_7:
        /*0028*/ 	.word	index@(triton_poi_fused_mul_sigmoid_tanh_1)
        /*002c*/ 	.word	0x00000000
.L_8:


//--------------------- .nv.info.triton_poi_fused_mul_sigmoid_tanh_1 --------------------------
	.section	.nv.info.triton_poi_fused_mul_sigmoid_tanh_1,"",@"SHT_CUDA_INFO"
	.sectionflags	@""
	.align	4


	//----- nvinfo : EIATTR_CUDA_API_VERSION
	.align		4
        /*0000*/ 	.byte	0x04, 0x37
        /*0002*/ 	.short	(.L_10 - .L_9)
.L_9:
        /*0004*/ 	.word	0x0000007c


	//----- nvinfo : EIATTR_KPARAM_INFO
	.align		4
.L_10:
        /*0008*/ 	.byte	0x04, 0x17
        /*000a*/ 	.short	(.L_12 - .L_11)
.L_11:
        /*000c*/ 	.word	0x00000000
        /*0010*/ 	.short	0x0007
        /*0012*/ 	.short	0x0038
        /*0014*/ 	.byte	0x00, 0xf0, 0x11, 0x00


	//----- nvinfo : EIATTR_KPARAM_INFO
	.align		4
.L_12:
        /*0018*/ 	.byte	0x04, 0x17
        /*001a*/ 	.short	(.L_14 - .L_13)
.L_13:
        /*001c*/ 	.word	0x00000000
        /*0020*/ 	.short	0x0006
        /*0022*/ 	.short	0x0030
        /*0024*/ 	.byte	0x00, 0xf4, 0x21, 0x00


	//----- nvinfo : EIATTR_KPARAM_INFO
	.align		4
.L_14:
        /*0028*/ 	.byte	0x04, 0x17
        /*002a*/ 	.short	(.L_16 - .L_15)
.L_15:
        /*002c*/ 	.word	0x00000000
        /*0030*/ 	.short	0x0005
        /*0032*/ 	.short	0x0028
        /*0034*/ 	.byte	0x00, 0xf4, 0x21, 0x00


	//----- nvinfo : EIATTR_KPARAM_INFO
	.align		4
.L_16:
        /*0038*/ 	.byte	0x04, 0x17
        /*003a*/ 	.short	(.L_18 - .L_17)
.L_17:
        /*003c*/ 	.word	0x00000000
        /*0040*/ 	.short	0x0004
        /*0042*/ 	.short	0x0020
        /*0044*/ 	.byte	0x00, 0xf4, 0x21, 0x00


	//----- nvinfo : EIATTR_KPARAM_INFO
	.align		4
.L_18:
        /*0048*/ 	.byte	0x04, 0x17
        /*004a*/ 	.short	(.L_20 - .L_19)
.L_19:
        /*004c*/ 	.word	0x00000000
        /*0050*/ 	.short	0x0003
        /*0052*/ 	.short	0x0018
        /*0054*/ 	.byte	0x00, 0xf4, 0x21, 0x00


	//----- nvinfo : EIATTR_KPARAM_INFO
	.align		4
.L_20:
        /*0058*/ 	.byte	0x04, 0x17
        /*005a*/ 	.short	(.L_22 - .L_21)
.L_21:
        /*005c*/ 	.word	0x00000000
        /*0060*/ 	.short	0x0002
        /*0062*/ 	.short	0x0010
        /*0064*/ 	.byte	0x00, 0xf4, 0x21, 0x00


	//----- nvinfo : EIATTR_KPARAM_INFO
	.align		4
.L_22:
        /*0068*/ 	.byte	0x04, 0x17
        /*006a*/ 	.short	(.L_24 - .L_23)
.L_23:
        /*006c*/ 	.word	0x00000000
        /*0070*/ 	.short	0x0001
        /*0072*/ 	.short	0x0008
        /*0074*/ 	.byte	0x00, 0xf4, 0x21, 0x00


	//----- nvinfo : EIATTR_KPARAM_INFO
	.align		4
.L_24:
        /*0078*/ 	.byte	0x04, 0x17
        /*007a*/ 	.short	(.L_26 - .L_25)
.L_25:
        /*007c*/ 	.word	0x00000000
        /*0080*/ 	.short	0x0000
        /*0082*/ 	.short	0x0000
        /*0084*/ 	.byte	0x00, 0xf4, 0x21, 0x00


	//----- nvinfo : EIATTR_SPARSE_MMA_MASK
	.align		4
.L_26:
        /*0088*/ 	.byte	0x03, 0x50
        /*008a*/ 	.short	0x0000


	//----- nvinfo : EIATTR_MAXREG_COUNT
	.align		4
        /*008c*/ 	.byte	0x03, 0x1b
        /*008e*/ 	.short	0x00ff


	//----- nvinfo : EIATTR_EXIT_INSTR_OFFSETS
	.align		4
        /*0090*/ 	.byte	0x04, 0x1c
        /*0092*/ 	.short	(.L_28 - .L_27)


	//   ....[0]....
.L_27:
        /*0094*/ 	.word	0x00000960


	//   ....[1]....
        /*0098*/ 	.word	0x00000980


	//----- nvinfo : EIATTR_REQNTID
	.align		4
.L_28:
        /*009c*/ 	.byte	0x04, 0x10
        /*009e*/ 	.short	(.L_30 - .L_29)
.L_29:
        /*00a0*/ 	.word	0x00000020
        /*00a4*/ 	.word	0x00000001
        /*00a8*/ 	.word	0x00000001


	//----- nvinfo : EIATTR_CRS_STACK_SIZE
	.align		4
.L_30:
        /*00ac*/ 	.byte	0x04, 0x1e
        /*00ae*/ 	.short	(.L_32 - .L_31)
.L_31:
        /*00b0*/ 	.word	0x00000000


	//----- nvinfo : EIATTR_CBANK_PARAM_SIZE
	.align		4
.L_32:
        /*00b4*/ 	.byte	0x03, 0x19
        /*00b6*/ 	.short	0x003c


	//----- nvinfo : EIATTR_PARAM_CBANK
	.align		4
        /*00b8*/ 	.byte	0x04, 0x0a
        /*00ba*/ 	.short	(.L_34 - .L_33)
	.align		4
.L_33:
        /*00bc*/ 	.word	index@(.nv.constant0.triton_poi_fused_mul_sigmoid_tanh_1)
        /*00c0*/ 	.short	0x0210
        /*00c2*/ 	.short	0x003c


	//----- nvinfo : EIATTR_SW_WAR
	.align		4
.L_34:
        /*00c4*/ 	.byte	0x04, 0x36
        /*00c6*/ 	.short	(.L_36 - .L_35)
.L_35:
        /*00c8*/ 	.word	0x00000008
.L_36:


//--------------------- .nv.callgraph             --------------------------
	.section	.nv.callgraph,"",@"SHT_CUDA_CALLGRAPH"
	.align	4
	.sectionentsize	8
	.align		4
        /*0000*/ 	.word	0x00000000
	.align		4
        /*0004*/ 	.word	0xffffffff
	.align		4
        /*0008*/ 	.word	0x00000000
	.align		4
        /*000c*/ 	.word	0xfffffffe
	.align		4
        /*0010*/ 	.word	0x00000000
	.align		4
        /*0014*/ 	.word	0xfffffffd
	.align		4
        /*0018*/ 	.word	0x00000000
	.align		4
        /*001c*/ 	.word	0xfffffffc


//--------------------- .nv.constant4             --------------------------
	.section	.nv.constant4,"a",@progbits
	.align	8
	.align		8
.nv.constant4:
        /*0000*/ 	.dword	_$_str


//--------------------- .text.triton_poi_fused_mul_sigmoid_tanh_1 --------------------------
	.section	.text.triton_poi_fused_mul_sigmoid_tanh_1,"ax",@progbits
	.align	128
        .global         triton_poi_fused_mul_sigmoid_tanh_1
        .type           triton_poi_fused_mul_sigmoid_tanh_1,@function
        .size           triton_poi_fused_mul_sigmoid_tanh_1,(.L_x_7 - triton_poi_fused_mul_sigmoid_tanh_1)
        .other          triton_poi_fused_mul_sigmoid_tanh_1,@"STO_CUDA_ENTRY STV_DEFAULT"
triton_poi_fused_mul_sigmoid_tanh_1:
.text.triton_poi_fused_mul_sigmoid_tanh_1:
[----:B------:R-:W0:Y:S02]  /*0000*/  LDC R1, c[0x0][0x28] ;  /* 0x00000a00ff017b82 */ /* 0x000e240000000800 */
[----:B------:R-:W1:Y:S01]  /*0010*/  S2R R0, SR_TID.X ;  /* 0x0000000000007919 */ /* 0x000e620000002100 */
[----:B------:R-:W2:Y:S01]  /*0020*/  LDC.64 R22, c[0x0][0x210] ;  /* 0x00008400ff167b82 */ /* 0x000ea20000000a00 */
[----:B------:R-:W-:Y:S01]  /*0030*/  HFMA2.MMA R29, -RZ, RZ, 0, 0 ;  /* 0x00000000ff1d7435 */ /* 0x000fe200000001ff */
[----:B------:R-:W-:Y:S01]  /*0040*/  CS2R R26, SRZ ;  /* 0x00000000001a7805 */ /* 0x000fe2000001ff00 */
[----:B------:R-:W3:Y:S01]  /*0050*/  S2R R5, SR_CTAID.X ;  /* 0x0000000000057919 */ /* 0x000ee20000002500 */
[----:B------:R-:W-:-:S04]  /*0060*/  ULDC.64 UR4, c[0x0][0x208] ;  /* 0x0000820000047ab9 */ /* 0x000fc80000000a00 */
[----:B------:R-:W4:Y:S08]  /*0070*/  LDC.64 R6, c[0x0][0x220] ;  /* 0x00008800ff067b82 */ /* 0x000f300000000a00 */
[----:B------:R-:W5:Y:S01]  /*0080*/  LDC.64 R8, c[0x0][0x218] ;  /* 0x00008600ff087b82 */ /* 0x000f620000000a00 */
[----:B-1----:R-:W-:Y:S02]  /*0090*/  SHF.L.U32 R0, R0, 0x1, RZ ;  /* 0x0000000100007819 */ /* 0x002fe400000006ff */
[----:B---3--:R-:W-:-:S02]  /*00a0*/  SHF.R.S32.HI R3, RZ, 0x19, R5 ;  /* 0x00000019ff037819 */ /* 0x008fc40000011405 */
[----:B------:R-:W-:Y:S02]  /*00b0*/  LOP3.LUT R0, R0, 0x3e, RZ, 0xc0, !PT ;  /* 0x0000003e00007812 */ /* 0x000fe400078ec0ff */
[----:B------:R-:W-:Y:S02]  /*00c0*/  SGXT R3, R3, 0x1 ;  /* 0x000000010303781a */ /* 0x000fe40000000200 */
[----:B------:R-:W-:Y:S02]  /*00d0*/  LEA R2, R5, R0, 0x6 ;  /* 0x0000000005027211 */ /* 0x000fe400078e30ff */
[----:B------:R-:W1:Y:S02]  /*00e0*/  LDC.64 R4, c[0x0][0x228] ;  /* 0x00008a00ff047b82 */ /* 0x000e640000000a00 */
[----:B------:R-:W-:Y:S02]  /*00f0*/  LEA.HI R3, R3, R2, RZ, 0x2 ;  /* 0x0000000203037211 */ /* 0x000fe400078f10ff */
[----:B------:R-:W-:-:S02]  /*0100*/  ISETP.GE.AND P0, PT, R2, 0x40, PT ;  /* 0x000000400200780c */ /* 0x000fc40003f06270 */
[----:B------:R-:W-:Y:S02]  /*0110*/  SHF.R.S32.HI R0, RZ, 0x2, R3 ;  /* 0x00000002ff007819 */ /* 0x000fe40000011403 */
[----:B------:R-:W-:Y:S02]  /*0120*/  SHF.R.S32.HI R3, RZ, 0x1f, R2 ;  /* 0x0000001fff037819 */ /* 0x000fe40000011402 */
[----:B------:R-:W-:Y:S02]  /*0130*/  LEA.HI R10, R0, R0, RZ, 0x2 ;  /* 0x00000000000a7211 */ /* 0x000fe400078f10ff */
[----:B------:R-:W-:Y:S02]  /*0140*/  LEA.HI R3, R3, R2, RZ, 0x4 ;  /* 0x0000000203037211 */ /* 0x000fe400078f20ff */
[----:B------:R-:W-:Y:S02]  /*0150*/  LOP3.LUT R13, R10, 0xfffffffc, RZ, 0xc0, !PT ;  /* 0xfffffffc0a0d7812 */ /* 0x000fe400078ec0ff */
[----:B------:R-:W-:-:S02]  /*0160*/  LOP3.LUT R11, R3, 0xfffffff0, RZ, 0xc0, !PT ;  /* 0xfffffff0030b7812 */ /* 0x000fc400078ec0ff */
[----:B------:R-:W-:Y:S02]  /*0170*/  SHF.L.U32 R10, R3, 0x1, RZ ;  /* 0x00000001030a7819 */ /* 0x000fe400000006ff */
[----:B------:R-:W-:Y:S02]  /*0180*/  IADD3 R25, R0, -R13, RZ ;  /* 0x8000000d00197210 */ /* 0x000fe40007ffe0ff */
[----:B------:R-:W-:Y:S02]  /*0190*/  CS2R R12, SRZ ;  /* 0x00000000000c7805 */ /* 0x000fe4000001ff00 */
[----:B------:R-:W-:Y:S02]  /*01a0*/  IADD3 R3, R2, -R11, RZ ;  /* 0x8000000b02037210 */ /* 0x000fe40007ffe0ff */
[----:B------:R-:W-:Y:S02]  /*01b0*/  LOP3.LUT R0, R10, 0xffffffe0, RZ, 0xc0, !PT ;  /* 0xffffffe00a007812 */ /* 0x000fe400078ec0ff */
[----:B------:R-:W-:-:S02]  /*01c0*/  CS2R R10, SRZ ;  /* 0x00000000000a7805 */ /* 0x000fc4000001ff00 */
[----:B------:R-:W-:Y:S01]  /*01d0*/  MOV R24, RZ ;  /* 0x000000ff00187202 */ /* 0x000fe20000000f00 */
[----:B----4-:R-:W-:Y:S01]  /*01e0*/  IMAD.WIDE R18, R3, 0x4, R6 ;  /* 0x0000000403127825 */ /* 0x010fe200078e0206 */
[----:B------:R-:W-:-:S03]  /*01f0*/  IADD3 R15, R3, R0, RZ ;  /* 0x00000000030f7210 */ /* 0x000fc60007ffe0ff */
[----:B-----5:R-:W-:Y:S01]  /*0200*/  IMAD.WIDE R16, R25, 0x4, R8 ;  /* 0x0000000419107825 */ /* 0x020fe200078e0208 */
[----:B------:R3:W4:Y:S03]  /*0210*/  @!P0 LDG.E.EL.64 R10, desc[UR4][R18.64] ;  /* 0x00000004120a8981 */ /* 0x000726000c2e1b00 */
[----:B--2---:R-:W-:Y:S01]  /*0220*/  IMAD.WIDE R14, R15, 0x4, R22 ;  /* 0x000000040f0e7825 */ /* 0x004fe200078e0216 */
[----:B------:R-:W2:Y:S03]  /*0230*/  @!P0 LDG.E.EL R27, desc[UR4][R16.64] ;  /* 0x00000004101b8981 */ /* 0x000ea6000c2e1900 */
[----:B-1----:R-:W-:Y:S01]  /*0240*/  IMAD.WIDE R20, R25, 0x4, R4 ;  /* 0x0000000419147825 */ /* 0x002fe200078e0204 */
[----:B------:R1:W2:Y:S04]  /*0250*/  @!P0 LDG.E.64 R12, desc[UR4][R14.64] ;  /* 0x000000040e0c8981 */ /* 0x0002a8000c1e1b00 */
[----:B------:R-:W4:Y:S04]  /*0260*/  @!P0 LDG.E.EL R29, desc[UR4][R20.64] ;  /* 0x00000004141d8981 */ /* 0x000f28000c2e1900 */
[----:B------:R5:W4:Y:S04]  /*0270*/  @!P0 LDG.E.EL R24, desc[UR4][R16.64] ;  /* 0x0000000410188981 */ /* 0x000b28000c2e1900 */
[----:B------:R-:W4:Y:S01]  /*0280*/  @!P0 LDG.E.EL R26, desc[UR4][R20.64] ;  /* 0x00000004141a8981 */ /* 0x000f22000c2e1900 */
[----:B------:R-:W-:-:S02]  /*0290*/  IADD3 R3, R3, 0x10, RZ ;  /* 0x0000001003037810 */ /* 0x000fc40007ffe0ff */
[----:B------:R-:W-:Y:S02]  /*02a0*/  IADD3 R25, R25, 0x4, RZ ;  /* 0x0000000419197810 */ /* 0x000fe40007ffe0ff */
[----:B------:R-:W-:Y:S01]  /*02b0*/  IADD3 R31, R0, R3, RZ ;  /* 0x00000003001f7210 */ /* 0x000fe20007ffe0ff */
[----:B---3--:R-:W-:Y:S01]  /*02c0*/  IMAD.WIDE.U32 R18, R3, 0x4, R6 ;  /* 0x0000000403127825 */ /* 0x008fe200078e0006 */
[----:B------:R-:W-:Y:S01]  /*02d0*/  HFMA2.MMA R3, -RZ, RZ, 0, 0 ;  /* 0x00000000ff037435 */ /* 0x000fe200000001ff */
[----:B------:R-:W-:Y:S02]  /*02e0*/  CS2R R6, SRZ ;  /* 0x0000000000067805 */ /* 0x000fe4000001ff00 */
[----:B-1----:R-:W-:Y:S01]  /*02f0*/  IMAD.WIDE R14, R31, 0x4, R22 ;  /* 0x000000041f0e7825 */ /* 0x002fe200078e0216 */
[----:B-----5:R-:W-:-:S03]  /*0300*/  CS2R R16, SRZ ;  /* 0x0000000000107805 */ /* 0x020fc6000001ff00 */
[C---:B------:R-:W-:Y:S01]  /*0310*/  IMAD.WIDE.U32 R22, R25.reuse, 0x4, R4 ;  /* 0x0000000419167825 */ /* 0x040fe200078e0004 */
[----:B------:R-:W-:Y:S01]  /*0320*/  CS2R R4, SRZ ;  /* 0x0000000000047805 */ /* 0x000fe2000001ff00 */
[----:B------:R-:W3:Y:S02]  /*0330*/  @!P0 LDG.E.EL.64 R6, desc[UR4][R18.64] ;  /* 0x0000000412068981 */ /* 0x000ee4000c2e1b00 */
[----:B------:R-:W-:Y:S02]  /*0340*/  IMAD.WIDE.U32 R8, R25, 0x4, R8 ;  /* 0x0000000419087825 */ /* 0x000fe400078e0008 */
[----:B------:R-:W3:Y:S04]  /*0350*/  @!P0 LDG.E.EL R17, desc[UR4][R22.64] ;  /* 0x0000000416118981 */ /* 0x000ee8000c2e1900 */
[----:B------:R-:W5:Y:S04]  /*0360*/  @!P0 LDG.E.64 R4, desc[UR4][R14.64] ;  /* 0x000000040e048981 */ /* 0x000f68000c1e1b00 */
[----:B------:R-:W5:Y:S01]  /*0370*/  @!P0 LDG.E.EL R3, desc[UR4][R8.64] ;  /* 0x0000000408038981 */ /* 0x000f62000c2e1900 */
[----:B------:R-:W-:-:S03]  /*0380*/  MOV R0, RZ ;  /* 0x000000ff00007202 */ /* 0x000fc60000000f00 */
[----:B------:R-:W3:Y:S04]  /*0390*/  @!P0 LDG.E.EL R16, desc[UR4][R22.64] ;  /* 0x0000000416108981 */ /* 0x000ee8000c2e1900 */
[----:B------:R1:W3:Y:S01]  /*03a0*/  @!P0 LDG.E.EL R0, desc[UR4][R8.64] ;  /* 0x0000000408008981 */ /* 0x0002e2000c2e1900 */
[----:B------:R-:W-:Y:S01]  /*03b0*/  BSSY B0, `(.L_x_0) ;  /* 0x000003a000007945 */ /* 0x000fe20003800000 */
[----:B--2---:R-:W-:Y:S01]  /*03c0*/  FADD R12, R27, R12 ;  /* 0x0000000c1b0c7221 */ /* 0x004fe20000000000 */
[----:B----4-:R-:W-:Y:S01]  /*03d0*/  FADD R29, R29, R10 ;  /* 0x0000000a1d1d7221 */ /* 0x010fe20000000000 */
[----:B------:R-:W-:Y:S01]  /*03e0*/  FADD R13, R24, R13 ;  /* 0x0000000d180d7221 */ /* 0x000fe20000000000 */
[----:B------:R-:W-:Y:S02]  /*03f0*/  FADD R26, R26, R11 ;  /* 0x0000000b1a1a7221 */ /* 0x000fe40000000000 */
[----:B------:R-:W-:-:S02]  /*0400*/  FADD R12, R12, R29 ;  /* 0x0000001d0c0c7221 */ /* 0x000fc40000000000 */
[----:B------:R-:W-:Y:S02]  /*0410*/  FADD R13, R13, R26 ;  /* 0x0000001a0d0d7221 */ /* 0x000fe40000000000 */
[----:B------:R-:W-:Y:S02]  /*0420*/  FADD R12, RZ, -R12 ;  /* 0x8000000cff0c7221 */ /* 0x000fe40000000000 */
[----:B------:R-:W-:Y:S02]  /*0430*/  FADD R13, RZ, -R13 ;  /* 0x8000000dff0d7221 */ /* 0x000fe40000000000 */
[----:B------:R-:W-:Y:S02]  /*0440*/  FMUL R12, R12, 1.4426950216293334961 ;  /* 0x3fb8aa3b0c0c7820 */ /* 0x000fe40000400000 */
[----:B------:R-:W-:-:S03]  /*0450*/  FMUL R13, R13, 1.4426950216293334961 ;  /* 0x3fb8aa3b0d0d7820 */ /* 0x000fc60000400000 */
[----:B------:R-:W-:Y:S02]  /*0460*/  FSETP.GEU.AND P1, PT, R12, -126, PT ;  /* 0xc2fc00000c00780b */ /* 0x000fe40003f2e000 */
[----:B------:R-:W-:-:S11]  /*0470*/  FSETP.GEU.AND P2, PT, R13, -126, PT ;  /* 0xc2fc00000d00780b */ /* 0x000fd60003f4e000 */
[----:B------:R-:W-:Y:S02]  /*0480*/  @!P1 FMUL R12, R12, 0.5 ;  /* 0x3f0000000c0c9820 */ /* 0x000fe40000400000 */
[----:B------:R-:W-:Y:S02]  /*0490*/  @!P2 FMUL R13, R13, 0.5 ;  /* 0x3f0000000d0da820 */ /* 0x000fe40000400000 */
[----:B-1----:R-:W1:Y:S08]  /*04a0*/  MUFU.EX2 R8, R12 ;  /* 0x0000000c00087308 */ /* 0x002e700000000800 */
[----:B------:R-:W2:Y:S01]  /*04b0*/  MUFU.EX2 R9, R13 ;  /* 0x0000000d00097308 */ /* 0x000ea20000000800 */
[----:B-1----:R-:W-:-:S04]  /*04c0*/  @!P1 FMUL R8, R8, R8 ;  /* 0x0000000808089220 */ /* 0x002fc80000400000 */
[----:B------:R-:W-:Y:S01]  /*04d0*/  FADD R8, R8, 1 ;  /* 0x3f80000008087421 */ /* 0x000fe20000000000 */
[----:B--2---:R-:W-:-:S04]  /*04e0*/  @!P2 FMUL R9, R9, R9 ;  /* 0x000000090909a220 */ /* 0x004fc80000400000 */
[----:B------:R-:W-:Y:S01]  /*04f0*/  FADD R9, R9, 1 ;  /* 0x3f80000009097421 */ /* 0x000fe20000000000 */
[----:B------:R-:W-:-:S04]  /*0500*/  FSETP.GT.AND P1, PT, R8, 8.50705917302346158658e+37, PT ;  /* 0x7e8000000800780b */ /* 0x000fc80003f24000 */
[----:B------:R-:W-:Y:S01]  /*0510*/  FSETP.GT.AND P2, PT, R9, 8.50705917302346158658e+37, PT ;  /* 0x7e8000000900780b */ /* 0x000fe20003f44000 */
[----:B-----5:R-:W-:Y:S01]  /*0520*/  FADD R3, R3, R4 ;  /* 0x0000000403037221 */ /* 0x020fe20000000000 */
[----:B---3--:R-:W-:-:S04]  /*0530*/  FADD R6, R17, R6 ;  /* 0x0000000611067221 */ /* 0x008fc80000000000 */
[----:B------:R-:W-:-:S03]  /*0540*/  FADD R11, R3, R6 ;  /* 0x00000006030b7221 */ /* 0x000fc60000000000 */
[----:B------:R-:W-:Y:S01]  /*0550*/  @P1 FMUL R8, R8, 0.25 ;  /* 0x3e80000008081820 */ /* 0x000fe20000400000 */
[----:B------:R-:W-:-:S03]  /*0560*/  FADD.FTZ R10, |R11|, -RZ ;  /* 0x800000ff0b0a7221 */ /* 0x000fc60000010200 */
[----:B------:R-:W-:Y:S01]  /*0570*/  @P2 FMUL R9, R9, 0.25 ;  /* 0x3e80000009092820 */ /* 0x000fe20000400000 */
[----:B------:R-:W-:Y:S01]  /*0580*/  HFMA2.MMA R4, -RZ, RZ, 1.625, 0 ;  /* 0x3e800000ff047435 */ /* 0x000fe200000001ff */
[----:B------:R-:W1:Y:S01]  /*0590*/  MUFU.RCP R8, R8 ;  /* 0x0000000800087308 */ /* 0x000e620000001000 */
[----:B------:R-:W-:-:S07]  /*05a0*/  FSETP.GE.AND P3, PT, R10, 0.60000002384185791016, PT ;  /* 0x3f19999a0a00780b */ /* 0x000fce0003f66000 */
[----:B------:R-:W2:Y:S01]  /*05b0*/  MUFU.RCP R9, R9 ;  /* 0x0000000900097308 */ /* 0x000ea20000001000 */
[----:B------:R-:W-:Y:S01]  /*05c0*/  FADD R5, R0, R5 ;  /* 0x0000000500057221 */ /* 0x000fe20000000000 */
[----:B------:R-:W-:Y:S01]  /*05d0*/  FADD R16, R16, R7 ;  /* 0x0000000710107221 */ /* 0x000fe20000000000 */
[C---:B------:R-:W-:Y:S02]  /*05e0*/  FSEL R3, R4.reuse, 1, P1 ;  /* 0x3f80000004037808 */ /* 0x040fe40000800000 */
[----:B------:R-:W-:Y:S01]  /*05f0*/  FSEL R0, R4, 1, P2 ;  /* 0x3f80000004007808 */ /* 0x000fe20001000000 */
[----:B------:R-:W-:Y:S02]  /*0600*/  FADD R13, R5, R16 ;  /* 0x00000010050d7221 */ /* 0x000fe40000000000 */
[----:B-1----:R-:W-:Y:S02]  /*0610*/  FMUL R4, R8, R3 ;  /* 0x0000000308047220 */ /* 0x002fe40000400000 */
[----:B--2---:R-:W-:Y:S01]  /*0620*/  FMUL R5, R9, R0 ;  /* 0x0000000009057220 */ /* 0x004fe20000400000 */
[----:B------:R-:W-:Y:S06]  /*0630*/  @!P3 BRA `(.L_x_1) ;  /* 0x000000000028b947 */ /* 0x000fec0003800000 */
[C---:B------:R-:W-:Y:S01]  /*0640*/  FMUL R0, R10.reuse, 2.8853900432586669922 ;  /* 0x4038aa3b0a007820 */ /* 0x040fe20000400000 */
[----:B------:R-:W-:Y:S02]  /*0650*/  MOV R6, 0x3f800000 ;  /* 0x3f80000000067802 */ /* 0x000fe40000000f00 */
[----:B------:R-:W-:-:S03]  /*0660*/  FSETP.GE.AND P1, PT, R10, 9.010913848876953125, PT ;  /* 0x41102cb40a00780b */ /* 0x000fc60003f26000 */
[----:B------:R-:W1:Y:S02]  /*0670*/  MUFU.EX2 R0, R0 ;  /* 0x0000000000007308 */ /* 0x000e640000000800 */
[----:B-1----:R-:W-:-:S06]  /*0680*/  FADD R3, R0, 1 ;  /* 0x3f80000000037421 */ /* 0x002fcc0000000000 */
[----:B------:R-:W1:Y:S02]  /*0690*/  MUFU.RCP R3, R3 ;  /* 0x0000000300037308 */ /* 0x000e640000001000 */
[----:B-1----:R-:W-:-:S05]  /*06a0*/  FFMA.FTZ R6, R3, -2, R6 ;  /* 0xc000000003067823 */ /* 0x002fca0000010006 */
[----:B------:R-:W-:-:S04]  /*06b0*/  FSEL R6, R6, 1, !P1 ;  /* 0x3f80000006067808 */ /* 0x000fc80004800000 */
[----:B------:R-:W-:Y:S01]  /*06c0*/  LOP3.LUT R12, R6, 0x80000000, R11, 0xf8, !PT ;  /* 0x80000000060c7812 */ /* 0x000fe200078ef80b */
[----:B------:R-:W-:Y:S06]  /*06d0*/  BRA `(.L_x_2) ;  /* 0x00000000001c7947 */ /* 0x000fec0003800000 */
.L_x_1:
[----:B------:R-:W-:Y:S01]  /*06e0*/  MOV R0, 0x3c80f082 ;  /* 0x3c80f08200007802 */ /* 0x000fe20000000f00 */
[----:B------:R-:W-:-:S04]  /*06f0*/  FMUL R3, R11, R11 ;  /* 0x0000000b0b037220 */ /* 0x000fc80000400000 */
[----:B------:R-:W-:-:S04]  /*0700*/  FFMA.FTZ R0, R3, R0, -0.052303962409496307373 ;  /* 0xbd563cae03007423 */ /* 0x000fc80000010000 */
[----:B------:R-:W-:-:S04]  /*0710*/  FFMA.FTZ R0, R3, R0, 0.1331529766321182251 ;  /* 0x3e08594103007423 */ /* 0x000fc80000010000 */
[----:B------:R-:W-:-:S04]  /*0720*/  FFMA.FTZ R0, R3, R0, -0.33332768082618713379 ;  /* 0xbeaaa9ed03007423 */ /* 0x000fc80000010000 */
[----:B------:R-:W-:-:S04]  /*0730*/  FFMA.FTZ R0, R3, R0, RZ ;  /* 0x0000000003007223 */ /* 0x000fc800000100ff */
[----:B------:R-:W-:-:S07]  /*0740*/  FFMA.FTZ R12, R11, R0, R11 ;  /* 0x000000000b0c7223 */ /* 0x000fce000001000b */
.L_x_2:
[----:B------:R-:W-:Y:S05]  /*0750*/  BSYNC B0 ;  /* 0x0000000000007941 */ /* 0x000fea0003800000 */
.L_x_0:
[----:B------:R-:W-:Y:S01]  /*0760*/  FADD.FTZ R7, |R13|, -RZ ;  /* 0x800000ff0d077221 */ /* 0x000fe20000010200 */
[----:B------:R-:W-:Y:S04]  /*0770*/  BSSY B0, `(.L_x_3) ;  /* 0x0000014000007945 */ /* 0x000fe80003800000 */
[----:B------:R-:W-:-:S13]  /*0780*/  FSETP.GE.AND P1, PT, R7, 0.60000002384185791016, PT ;  /* 0x3f19999a0700780b */ /* 0x000fda0003f26000 */
[----:B------:R-:W-:Y:S05]  /*0790*/  @!P1 BRA `(.L_x_4) ;  /* 0x0000000000289947 */ /* 0x000fea0003800000 */
        /* <DEDUP_REMOVED lines=10> */
.L_x_4:
[----:B------:R-:W-:Y:S01]  /*0840*/  HFMA2.MMA R0, -RZ, RZ, 1.125, -9232 ;  /* 0x3c80f082ff007435 */ /* 0x000fe200000001ff */
[----:B------:R-:W-:-:S09]  /*0850*/  FMUL R3, R13, R13 ;  /* 0x0000000d0d037220 */ /* 0x000fd20000400000 */
[----:B------:R-:W-:-:S04]  /*0860*/  FFMA.FTZ R0, R3, R0, -0.052303962409496307373 ;  /* 0xbd563cae03007423 */ /* 0x000fc80000010000 */
[----:B------:R-:W-:-:S04]  /*0870*/  FFMA.FTZ R0, R3, R0, 0.1331529766321182251 ;  /* 0x3e08594103007423 */ /* 0x000fc80000010000 */
[----:B------:R-:W-:-:S04]  /*0880*/  FFMA.FTZ R0, R3, R0, -0.33332768082618713379 ;  /* 0xbeaaa9ed03007423 */ /* 0x000fc80000010000 */
[----:B------:R-:W-:-:S04]  /*0890*/  FFMA.FTZ R0, R3, R0, RZ ;  /* 0x0000000003007223 */ /* 0x000fc800000100ff */
[----:B------:R-:W-:-:S07]  /*08a0*/  FFMA.FTZ R13, R13, R0, R13 ;  /* 0x000000000d0d7223 */ /* 0x000fce000001000d */
.L_x_5:
[----:B------:R-:W-:Y:S05]  /*08b0*/  BSYNC B0 ;  /* 0x0000000000007941 */ /* 0x000fea0003800000 */
.L_x_3:
[----:B------:R-:W1:Y:S01]  /*08c0*/  LDC.64 R6, c[0x0][0x230] ;  /* 0x00008c00ff067b82 */ /* 0x000e620000000a00 */
[----:B------:R-:W-:Y:S01]  /*08d0*/  FMUL R14, R4, R12 ;  /* 0x0000000c040e7220 */ /* 0x000fe20000400000 */
[----:B------:R-:W-:-:S06]  /*08e0*/  FMUL R15, R5, R13 ;  /* 0x0000000d050f7220 */ /* 0x000fcc0000400000 */
[----:B------:R-:W2:Y:S08]  /*08f0*/  LDC.64 R8, c[0x0][0x238] ;  /* 0x00008e00ff087b82 */ /* 0x000eb00000000a00 */
[----:B------:R-:W3:Y:S01]  /*0900*/  LDC.64 R10, c[0x0][0x240] ;  /* 0x00009000ff0a7b82 */ /* 0x000ee20000000a00 */
[----:B-1----:R-:W-:-:S05]  /*0910*/  IMAD.WIDE R6, R2, 0x4, R6 ;  /* 0x0000000402067825 */ /* 0x002fca00078e0206 */
[----:B------:R1:W-:Y:S01]  /*0920*/  @!P0 STG.E.64 desc[UR4][R6.64], R4 ;  /* 0x0000000406008986 */ /* 0x0003e2000c101b04 */
[----:B--2---:R-:W-:-:S05]  /*0930*/  IMAD.WIDE R8, R2, 0x4, R8 ;  /* 0x0000000402087825 */ /* 0x004fca00078e0208 */
[----:B------:R1:W-:Y:S01]  /*0940*/  @!P0 STG.E.64 desc[UR4][R8.64], R12 ;  /* 0x0000000c08008986 */ /* 0x0003e2000c101b04 */
[----:B---3--:R-:W-:Y:S01]  /*0950*/  IMAD.WIDE R2, R2, 0x4, R10 ;  /* 0x0000000402027825 */ /* 0x008fe200078e020a */
[----:B------:R-:W-:Y:S06]  /*0960*/  @P0 EXIT ;  /* 0x000000000000094d */ /* 0x000fec0003800000 */
[----:B------:R-:W-:Y:S01]  /*0970*/  STG.E.64 desc[UR4][R2.64], R14 ;  /* 0x0000000e02007986 */ /* 0x000fe2000c101b04 */
[----:B------:R-:W-:Y:S05]  /*0980*/  EXIT ;  /* 0x000000000000794d */ /* 0x000fea0003800000 */
.L_x_6:
[----:B------:R-:W-:-:S00]  /*0990*/  BRA `(.L_x_6) ;  /* 0xfffffffc00fc7947 */ /* 0x000fc0000383ffff */
[----:B------:R-:W-:-:S00]  /*09a0*/  NOP ;  /* 0x0000000000007918 */ /* 0x000fc00000000000 */
        /* <DEDUP_REMOVED lines=13> */
.L_x_7:


//--------------------- .nv.global.init           --------------------------
	.section	.nv.global.init,"aw",@progbits
.nv.global.init:
	.type		_$_str,@object
	.size		_$_str,(.L_0 - _$_str)
_$_str:
        /*0000*/ 	.byte	0x5f, 0x5f, 0x43, 0x55, 0x44, 0x41, 0x5f, 0x46, 0x54, 0x5a, 0x00
.L_0:


//--------------------- .nv.constant0.triton_poi_fused_mul_sigmoid_tanh_1 --------------------------
	.section	.nv.constant0.triton_poi_fused_mul_sigmoid_tanh_1,"a",@progbits
	.sectionflags	@""
	.align	4
.nv.constant0.triton_poi_fused_mul_sigmoid_tanh_1:
	.zero		588
